//
// Generated by NVIDIA NVVM Compiler
//
// Compiler Build ID: CL-36424714
// Cuda compilation tools, release 13.0, V13.0.88
// Based on NVVM 20.0.0
//

.version 9.0
.target sm_100
.address_size 64

	// .globl	_Z11computeSinePKfPfi
.global .align 4 .b8 __cudart_i2opi_f[24] = {65, 144, 67, 60, 153, 149, 98, 219, 192, 221, 52, 245, 209, 87, 39, 252, 41, 21, 68, 78, 110, 131, 249, 162};

.visible .entry _Z11computeSinePKfPfi(
	.param .u64 .ptr .align 1 _Z11computeSinePKfPfi_param_0,
	.param .u64 .ptr .align 1 _Z11computeSinePKfPfi_param_1,
	.param .u32 _Z11computeSinePKfPfi_param_2
)
{
	.local .align 4 .b8 	__local_depot0[28];
	.reg .b64 	%SP;
	.reg .b64 	%SPL;
	.reg .pred 	%p<10>;
	.reg .b32 	%r<45>;
	.reg .b32 	%f<28>;
	.reg .b64 	%rd<29>;
	.reg .b64 	%fd<3>;

	mov.u64 	%SPL, __local_depot0;
	ld.param.u64 	%rd9, [_Z11computeSinePKfPfi_param_0];
	ld.param.u64 	%rd10, [_Z11computeSinePKfPfi_param_1];
	ld.param.u32 	%r16, [_Z11computeSinePKfPfi_param_2];
	add.u64 	%rd1, %SPL, 0;
	mov.u32 	%r17, %tid.x;
	mov.u32 	%r18, %ctaid.x;
	mov.u32 	%r19, %ntid.x;
	mad.lo.s32 	%r1, %r18, %r19, %r17;
	setp.ge.s32 	%p1, %r1, %r16;
	@%p1 bra 	$L__BB0_10;
	cvta.to.global.u64 	%rd12, %rd9;
	mul.wide.s32 	%rd13, %r1, 4;
	add.s64 	%rd14, %rd12, %rd13;
	ld.global.f32 	%f1, [%rd14];
	mul.f32 	%f7, %f1, 0f3F22F983;
	cvt.rni.s32.f32 	%r44, %f7;
	cvt.rn.f32.s32 	%f8, %r44;
	fma.rn.f32 	%f9, %f8, 0fBFC90FDA, %f1;
	fma.rn.f32 	%f10, %f8, 0fB3A22168, %f9;
	fma.rn.f32 	%f27, %f8, 0fA7C234C5, %f10;
	abs.f32 	%f3, %f1;
	setp.ltu.f32 	%p2, %f3, 0f47CE4780;
	@%p2 bra 	$L__BB0_9;
	setp.neu.f32 	%p3, %f3, 0f7F800000;
	@%p3 bra 	$L__BB0_4;
	mov.f32 	%f13, 0f00000000;
	mul.rn.f32 	%f27, %f1, %f13;
	mov.b32 	%r44, 0;
	bra.uni 	$L__BB0_9;
$L__BB0_4:
	mov.b32 	%r3, %f1;
	shl.b32 	%r21, %r3, 8;
	or.b32  	%r4, %r21, -2147483648;
	mov.b64 	%rd28, 0;
	mov.b32 	%r41, 0;
	mov.u64 	%rd26, __cudart_i2opi_f;
	mov.u64 	%rd27, %rd1;
$L__BB0_5:
	.pragma "nounroll";
	ld.global.nc.u32 	%r22, [%rd26];
	mad.wide.u32 	%rd17, %r22, %r4, %rd28;
	shr.u64 	%rd28, %rd17, 32;
	st.local.u32 	[%rd27], %rd17;
	add.s32 	%r41, %r41, 1;
	add.s64 	%rd27, %rd27, 4;
	add.s64 	%rd26, %rd26, 4;
	setp.ne.s32 	%p4, %r41, 6;
	@%p4 bra 	$L__BB0_5;
	shr.u32 	%r23, %r3, 23;
	st.local.u32 	[%rd1+24], %rd28;
	and.b32  	%r7, %r23, 31;
	and.b32  	%r24, %r23, 224;
	add.s32 	%r25, %r24, -128;
	shr.u32 	%r26, %r25, 5;
	mul.wide.u32 	%rd18, %r26, 4;
	sub.s64 	%rd8, %rd1, %rd18;
	ld.local.u32 	%r42, [%rd8+24];
	ld.local.u32 	%r43, [%rd8+20];
	setp.eq.s32 	%p5, %r7, 0;
	@%p5 bra 	$L__BB0_8;
	shf.l.wrap.b32 	%r42, %r43, %r42, %r7;
	ld.local.u32 	%r27, [%rd8+16];
	shf.l.wrap.b32 	%r43, %r27, %r43, %r7;
$L__BB0_8:
	shr.u32 	%r28, %r42, 30;
	shf.l.wrap.b32 	%r29, %r43, %r42, 2;
	shl.b32 	%r30, %r43, 2;
	shr.u32 	%r31, %r29, 31;
	add.s32 	%r32, %r31, %r28;
	neg.s32 	%r33, %r32;
	setp.lt.s32 	%p6, %r3, 0;
	selp.b32 	%r44, %r33, %r32, %p6;
	xor.b32  	%r34, %r29, %r3;
	shr.s32 	%r35, %r29, 31;
	xor.b32  	%r36, %r35, %r29;
	xor.b32  	%r37, %r35, %r30;
	cvt.u64.u32 	%rd19, %r36;
	shl.b64 	%rd20, %rd19, 32;
	cvt.u64.u32 	%rd21, %r37;
	or.b64  	%rd22, %rd20, %rd21;
	cvt.rn.f64.s64 	%fd1, %rd22;
	mul.f64 	%fd2, %fd1, 0d3BF921FB54442D19;
	cvt.rn.f32.f64 	%f11, %fd2;
	neg.f32 	%f12, %f11;
	setp.lt.s32 	%p7, %r34, 0;
	selp.f32 	%f27, %f12, %f11, %p7;
$L__BB0_9:
	mul.rn.f32 	%f14, %f27, %f27;
	and.b32  	%r39, %r44, 1;
	setp.eq.b32 	%p8, %r39, 1;
	selp.f32 	%f15, 0f3F800000, %f27, %p8;
	fma.rn.f32 	%f16, %f14, %f15, 0f00000000;
	fma.rn.f32 	%f17, %f14, 0f37CBAC00, 0fBAB607ED;
	selp.f32 	%f18, %f17, 0fB94D4153, %p8;
	selp.f32 	%f19, 0f3D2AAABB, 0f3C0885E4, %p8;
	fma.rn.f32 	%f20, %f18, %f14, %f19;
	selp.f32 	%f21, 0fBEFFFFFF, 0fBE2AAAA8, %p8;
	fma.rn.f32 	%f22, %f20, %f14, %f21;
	fma.rn.f32 	%f23, %f22, %f16, %f15;
	and.b32  	%r40, %r44, 2;
	setp.eq.s32 	%p9, %r40, 0;
	mov.f32 	%f24, 0f00000000;
	sub.f32 	%f25, %f24, %f23;
	selp.f32 	%f26, %f23, %f25, %p9;
	cvta.to.global.u64 	%rd23, %rd10;
	add.s64 	%rd25, %rd23, %rd13;
	st.global.f32 	[%rd25], %f26;
$L__BB0_10:
	ret;

}


// ===== COMPILED SASS (sm_100) =====

	.target	sm_100

	.elftype	@"ET_EXEC"


//--------------------- .note.nv.tkinfo           --------------------------
	.section	.note.nv.tkinfo,"",@"SHT_NOTE"
	.sectionflags	@"SHF_NOTE_NV_TKINFO"
	.tkinfo
        /*0018*/ 	.word	0x00000002
        /*0030*/ 	.string	""
        /*0030*/ 	.string	"ptxas"
        /*0030*/ 	.string	"Cuda compilation tools, release 13.0, V13.0.88"
        /*0030*/ 	.string	"Build cuda_13.0.r13.0/compiler.36424714_0"
        /*0030*/ 	.string	"-arch sm_100 -m 64 "



//--------------------- .note.nv.cuinfo           --------------------------
	.section	.note.nv.cuinfo,"",@"SHT_NOTE"
	.sectionflags	@"SHF_NOTE_NV_CUINFO"
        /*0018*/ 	.short	0x0002
        /*001a*/ 	.short	0x0064
        /*001c*/ 	.short	0x0082
	.zero		2


//--------------------- .nv.info                  --------------------------
	.section	.nv.info,"",@"SHT_CUDA_INFO"
	.align	4


	//----- nvinfo : EIATTR_REGCOUNT
	.align		4
        /*0000*/ 	.byte	0x04, 0x2f
        /*0002*/ 	.short	(.L_2 - .L_1)
	.align		4
.L_1:
        /*0004*/ 	.word	index@(_Z11computeSinePKfPfi)
        /*0008*/ 	.word	0x00000012


	//----- nvinfo : EIATTR_FRAME_SIZE
	.align		4
.L_2:
        /*000c*/ 	.byte	0x04, 0x11
        /*000e*/ 	.short	(.L_4 - .L_3)
	.align		4
.L_3:
        /*0010*/ 	.word	index@(_Z11computeSinePKfPfi)
        /*0014*/ 	.word	0x00000000


	//----- nvinfo : EIATTR_MIN_STACK_SIZE
	.align		4
.L_4:
        /*0018*/ 	.byte	0x04, 0x12
        /*001a*/ 	.short	(.L_6 - .L_5)
	.align		4
.L_5:
        /*001c*/ 	.word	index@(_Z11computeSinePKfPfi)
        /*0020*/ 	.word	0x00000000
.L_6:


//--------------------- .nv.compat                --------------------------
	.section	.nv.compat,"",@"SHT_CUDA_COMPAT_INFO"
	.align	4
        /*0000*/ 	.byte	0x02, 0x09, 0x00, 0x00, 0x02, 0x02, 0x01, 0x00, 0x02, 0x05, 0x05, 0x00, 0x03, 0x07, 0x01, 0x01
        /*0010*/ 	.byte	0x02, 0x03, 0x00, 0x00, 0x02, 0x06, 0x01, 0x00, 0x04, 0x0b, 0x08, 0x00, 0x01, 0x00, 0x00, 0x00
        /*0020*/ 	.byte	0x00, 0x00, 0x00, 0x00


//--------------------- .nv.info._Z11computeSinePKfPfi --------------------------
	.section	.nv.info._Z11computeSinePKfPfi,"",@"SHT_CUDA_INFO"
	.sectionflags	@""
	.align	4


	//----- nvinfo : EIATTR_CUDA_API_VERSION
	.align		4
        /*0000*/ 	.byte	0x04, 0x37
        /*0002*/ 	.short	(.L_8 - .L_7)
.L_7:
        /*0004*/ 	.word	0x00000082


	//----- nvinfo : EIATTR_KPARAM_INFO
	.align		4
.L_8:
        /*0008*/ 	.byte	0x04, 0x17
        /*000a*/ 	.short	(.L_10 - .L_9)
.L_9:
        /*000c*/ 	.word	0x00000000
        /*0010*/ 	.short	0x0002
        /*0012*/ 	.short	0x0010
        /*0014*/ 	.byte	0x00, 0xf0, 0x11, 0x00


	//----- nvinfo : EIATTR_KPARAM_INFO
	.align		4
.L_10:
        /*0018*/ 	.byte	0x04, 0x17
        /*001a*/ 	.short	(.L_12 - .L_11)
.L_11:
        /*001c*/ 	.word	0x00000000
        /*0020*/ 	.short	0x0001
        /*0022*/ 	.short	0x0008
        /*0024*/ 	.byte	0x00, 0xf5, 0x21, 0x00


	//----- nvinfo : EIATTR_KPARAM_INFO
	.align		4
.L_12:
        /*0028*/ 	.byte	0x04, 0x17
        /*002a*/ 	.short	(.L_14 - .L_13)
.L_13:
        /*002c*/ 	.word	0x00000000
        /*0030*/ 	.short	0x0000
        /*0032*/ 	.short	0x0000
        /*0034*/ 	.byte	0x00, 0xf5, 0x21, 0x00


	//----- nvinfo : EIATTR_SPARSE_MMA_MASK
	.align		4
.L_14:
        /*0038*/ 	.byte	0x03, 0x50
        /*003a*/ 	.short	0x0000


	//----- nvinfo : EIATTR_MAXREG_COUNT
	.align		4
        /*003c*/ 	.byte	0x03, 0x1b
        /*003e*/ 	.short	0x00ff


	//----- nvinfo : EIATTR_MERCURY_ISA_VERSION
	.align		4
        /*0040*/ 	.byte	0x03, 0x5f
        /*0042*/ 	.short	0x0101


	//----- nvinfo : EIATTR_VRC_CTA_INIT_COUNT
	.align		4
        /*0044*/ 	.byte	0x02, 0x4a
	.zero		1
	.zero		1


	//----- nvinfo : EIATTR_EXIT_INSTR_OFFSETS
	.align		4
        /*0048*/ 	.byte	0x04, 0x1c
        /*004a*/ 	.short	(.L_16 - .L_15)


	//   ....[0]....
.L_15:
        /*004c*/ 	.word	0x00000070


	//   ....[1]....
        /*0050*/ 	.word	0x000008a0


	//----- nvinfo : EIATTR_CRS_STACK_SIZE
	.align		4
.L_16:
        /*0054*/ 	.byte	0x04, 0x1e
        /*0056*/ 	.short	(.L_18 - .L_17)
.L_17:
        /*0058*/ 	.word	0x00000000


	//----- nvinfo : EIATTR_CBANK_PARAM_SIZE
	.align		4
.L_18:
        /*005c*/ 	.byte	0x03, 0x19
        /*005e*/ 	.short	0x0014


	//----- nvinfo : EIATTR_PARAM_CBANK
	.align		4
        /*0060*/ 	.byte	0x04, 0x0a
        /*0062*/ 	.short	(.L_20 - .L_19)
	.align		4
.L_19:
        /*0064*/ 	.word	index@(.nv.constant0._Z11computeSinePKfPfi)
        /*0068*/ 	.short	0x0380
        /*006a*/ 	.short	0x0014


	//----- nvinfo : EIATTR_SW_WAR
	.align		4
.L_20:
        /*006c*/ 	.byte	0x04, 0x36
        /*006e*/ 	.short	(.L_22 - .L_21)
.L_21:
        /*0070*/ 	.word	0x00000008
.L_22:


//--------------------- .nv.callgraph             --------------------------
	.section	.nv.callgraph,"",@"SHT_CUDA_CALLGRAPH"
	.align	4
	.sectionentsize	8
	.align		4
        /*0000*/ 	.word	0x00000000
	.align		4
        /*0004*/ 	.word	0xffffffff
	.align		4
        /*0008*/ 	.word	0x00000000
	.align		4
        /*000c*/ 	.word	0xfffffffe
	.align		4
        /*0010*/ 	.word	0x00000000
	.align		4
        /*0014*/ 	.word	0xfffffffd
	.align		4
        /*0018*/ 	.word	0x00000000
	.align		4
        /*001c*/ 	.word	0xfffffffc


//--------------------- .nv.constant4             --------------------------
	.section	.nv.constant4,"a",@progbits
	.align	8
	.align		8
.nv.constant4:
        /*0000*/ 	.dword	__cudart_i2opi_f


//--------------------- .text._Z11computeSinePKfPfi --------------------------
	.section	.text._Z11computeSinePKfPfi,"ax",@progbits
	.align	128
        .global         _Z11computeSinePKfPfi
        .type           _Z11computeSinePKfPfi,@function
        .size           _Z11computeSinePKfPfi,(.L_x_6 - _Z11computeSinePKfPfi)
        .other          _Z11computeSinePKfPfi,@"STO_CUDA_ENTRY STV_DEFAULT"
_Z11computeSinePKfPfi:
.text._Z11computeSinePKfPfi:
[----:B------:R-:W-:Y:S01]  /*0000*/  LDC R1, c[0x0][0x37c] ;  /* 0x0000df00ff017b82 */ /* 0x000fe20000000800 */
[----:B------:R-:W0:Y:S07]  /*0010*/  S2R R2, SR_TID.X ;  /* 0x0000000000027919 */ /* 0x000e2e0000002100 */
[----:B------:R-:W0:Y:S01]  /*0020*/  S2UR UR4, SR_CTAID.X ;  /* 0x00000000000479c3 */ /* 0x000e220000002500 */
[----:B------:R-:W1:Y:S07]  /*0030*/  LDCU UR5, c[0x0][0x390] ;  /* 0x00007200ff0577ac */ /* 0x000e6e0008000800 */
[----:B------:R-:W0:Y:S02]  /*0040*/  LDC R3, c[0x0][0x360] ;  /* 0x0000d800ff037b82 */ /* 0x000e240000000800 */
[----:B0-----:R-:W-:-:S05]  /*0050*/  IMAD R2, R3, UR4, R2 ;  /* 0x0000000403027c24 */ /* 0x001fca000f8e0202 */
[----:B-1----:R-:W-:-:S13]  /*0060*/  ISETP.GE.AND P0, PT, R2, UR5, PT ;  /* 0x0000000502007c0c */ /* 0x002fda000bf06270 */
[----:B------:R-:W-:Y:S05]  /*0070*/  @P0 EXIT ;  /* 0x000000000000094d */ /* 0x000fea0003800000 */
[----:B------:R-:W0:Y:S01]  /*0080*/  LDC.64 R4, c[0x0][0x380] ;  /* 0x0000e000ff047b82 */ /* 0x000e220000000a00 */
[----:B------:R-:W1:Y:S01]  /*0090*/  LDCU.64 UR6, c[0x0][0x358] ;  /* 0x00006b00ff0677ac */ /* 0x000e620008000a00 */
[----:B0-----:R-:W-:-:S05]  /*00a0*/  IMAD.WIDE R4, R2, 0x4, R4 ;  /* 0x0000000402047825 */ /* 0x001fca00078e0204 */
[----:B-1----:R-:W2:Y:S01]  /*00b0*/  LDG.E R0, desc[UR6][R4.64] ;  /* 0x0000000604007981 */ /* 0x002ea2000c1e1900 */
[----:B------:R-:W-:Y:S01]  /*00c0*/  BSSY.RECONVERGENT B0, `(.L_x_0) ;  /* 0x0000069000007945 */ /* 0x000fe20003800200 */
[C---:B--2---:R-:W-:Y:S01]  /*00d0*/  FMUL R3, R0.reuse, 0.63661974668502807617 ;  /* 0x3f22f98300037820 */ /* 0x044fe20000400000 */
[----:B------:R-:W-:-:S05]  /*00e0*/  FSETP.GE.AND P0, PT, |R0|, 105615, PT ;  /* 0x47ce47800000780b */ /* 0x000fca0003f06200 */
[----:B------:R-:W0:Y:S02]  /*00f0*/  F2I.NTZ R3, R3 ;  /* 0x0000000300037305 */ /* 0x000e240000203100 */
[----:B0-----:R-:W-:-:S05]  /*0100*/  I2FP.F32.S32 R7, R3 ;  /* 0x0000000300077245 */ /* 0x001fca0000201400 */
[----:B------:R-:W-:-:S04]  /*0110*/  FFMA R6, R7, -1.5707962512969970703, R0 ;  /* 0xbfc90fda07067823 */ /* 0x000fc80000000000 */
[----:B------:R-:W-:-:S04]  /*0120*/  FFMA R6, R7, -7.5497894158615963534e-08, R6 ;  /* 0xb3a2216807067823 */ /* 0x000fc80000000006 */
[----:B------:R-:W-:Y:S01]  /*0130*/  FFMA R6, R7, -5.3903029534742383927e-15, R6 ;  /* 0xa7c234c507067823 */ /* 0x000fe20000000006 */
[----:B------:R-:W-:Y:S06]  /*0140*/  @!P0 BRA `(.L_x_1) ;  /* 0x0000000400808947 */ /* 0x000fec0003800000 */
[----:B------:R-:W-:-:S13]  /*0150*/  FSETP.NEU.AND P0, PT, |R0|, +INF , PT ;  /* 0x7f8000000000780b */ /* 0x000fda0003f0d200 */
[----:B------:R-:W-:Y:S01]  /*0160*/  @!P0 FMUL R6, RZ, R0 ;  /* 0x00000000ff068220 */ /* 0x000fe20000400000 */
[----:B------:R-:W-:Y:S01]  /*0170*/  @!P0 IMAD.MOV.U32 R3, RZ, RZ, RZ ;  /* 0x000000ffff038224 */ /* 0x000fe200078e00ff */
[----:B------:R-:W-:Y:S06]  /*0180*/  @!P0 BRA `(.L_x_1) ;  /* 0x0000000400708947 */ /* 0x000fec0003800000 */
[----:B------:R-:W-:Y:S01]  /*0190*/  IMAD.SHL.U32 R3, R0, 0x100, RZ ;  /* 0x0000010000037824 */ /* 0x000fe200078e00ff */
[----:B------:R-:W0:Y:S01]  /*01a0*/  LDCU.64 UR8, c[0x4][URZ] ;  /* 0x01000000ff0877ac */ /* 0x000e220008000a00 */
[----:B------:R-:W-:Y:S02]  /*01b0*/  IMAD.MOV.U32 R11, RZ, RZ, RZ ;  /* 0x000000ffff0b7224 */ /* 0x000fe400078e00ff */
[----:B------:R-:W-:Y:S01]  /*01c0*/  IMAD.MOV.U32 R8, RZ, RZ, RZ ;  /* 0x000000ffff087224 */ /* 0x000fe200078e00ff */
[----:B------:R-:W-:Y:S01]  /*01d0*/  LOP3.LUT R3, R3, 0x80000000, RZ, 0xfc, !PT ;  /* 0x8000000003037812 */ /* 0x000fe200078efcff */
[----:B------:R-:W-:Y:S01]  /*01e0*/  UMOV UR5, URZ ;  /* 0x000000ff00057c82 */ /* 0x000fe20008000000 */
[----:B------:R-:W-:-:S05]  /*01f0*/  UMOV UR4, URZ ;  /* 0x000000ff00047c82 */ /* 0x000fca0008000000 */
.L_x_2:
[----:B0-----:R-:W-:Y:S01]  /*0200*/  IMAD.U32 R6, RZ, RZ, UR8 ;  /* 0x00000008ff067e24 */ /* 0x001fe2000f8e00ff */
[----:B------:R-:W-:-:S05]  /*0210*/  MOV R7, UR9 ;  /* 0x0000000900077c02 */ /* 0x000fca0008000f00 */
[----:B------:R-:W2:Y:S01]  /*0220*/  LDG.E.CONSTANT R4, desc[UR6][R6.64] ;  /* 0x0000000606047981 */ /* 0x000ea2000c1e9900 */
[----:B------:R-:W-:Y:S01]  /*0230*/  UIADD3 UR4, UPT, UPT, UR4, 0x1, URZ ;  /* 0x0000000104047890 */ /* 0x000fe2000fffe0ff */
[C---:B------:R-:W-:Y:S01]  /*0240*/  ISETP.EQ.AND P0, PT, R8.reuse, RZ, PT ;  /* 0x000000ff0800720c */ /* 0x040fe20003f02270 */
[----:B------:R-:W-:Y:S01]  /*0250*/  UIADD3 UR8, UP1, UPT, UR8, 0x4, URZ ;  /* 0x0000000408087890 */ /* 0x000fe2000ff3e0ff */
[C---:B------:R-:W-:Y:S01]  /*0260*/  ISETP.EQ.AND P1, PT, R8.reuse, 0x4, PT ;  /* 0x000000040800780c */ /* 0x040fe20003f22270 */
[----:B------:R-:W-:Y:S01]  /*0270*/  UISETP.NE.AND UP0, UPT, UR4, 0x6, UPT ;  /* 0x000000060400788c */ /* 0x000fe2000bf05270 */
[C---:B------:R-:W-:Y:S01]  /*0280*/  ISETP.EQ.AND P2, PT, R8.reuse, 0x8, PT ;  /* 0x000000080800780c */ /* 0x040fe20003f42270 */
[----:B------:R-:W-:Y:S01]  /*0290*/  UIADD3.X UR9, UPT, UPT, URZ, UR9, URZ, UP1, !UPT ;  /* 0x00000009ff097290 */ /* 0x000fe20008ffe4ff */
[C---:B------:R-:W-:Y:S02]  /*02a0*/  ISETP.EQ.AND P3, PT, R8.reuse, 0xc, PT ;  /* 0x0000000c0800780c */ /* 0x040fe40003f62270 */
[----:B------:R-:W-:-:S02]  /*02b0*/  ISETP.EQ.AND P4, PT, R8, 0x10, PT ;  /* 0x000000100800780c */ /* 0x000fc40003f82270 */
[C---:B------:R-:W-:Y:S01]  /*02c0*/  ISETP.EQ.AND P5, PT, R8.reuse, 0x14, PT ;  /* 0x000000140800780c */ /* 0x040fe20003fa2270 */
[----:B------:R-:W-:Y:S02]  /*02d0*/  VIADD R8, R8, 0x4 ;  /* 0x0000000408087836 */ /* 0x000fe40000000000 */
[----:B--2---:R-:W-:-:S03]  /*02e0*/  IMAD.WIDE.U32 R4, R4, R3, RZ ;  /* 0x0000000304047225 */ /* 0x004fc600078e00ff */
[----:B------:R-:W-:-:S04]  /*02f0*/  IADD3 R4, P6, PT, R4, R11, RZ ;  /* 0x0000000b04047210 */ /* 0x000fc80007fde0ff */
[----:B------:R-:W-:Y:S01]  /*0300*/  IADD3.X R11, PT, PT, R5, UR5, RZ, P6, !PT ;  /* 0x00000005050b7c10 */ /* 0x000fe2000b7fe4ff */
[--C-:B------:R-:W-:Y:S01]  /*0310*/  @P0 IMAD.MOV.U32 R9, RZ, RZ, R4.reuse ;  /* 0x000000ffff090224 */ /* 0x100fe200078e0004 */
[----:B------:R-:W-:Y:S01]  /*0320*/  @P4 MOV R14, R4 ;  /* 0x00000004000e4202 */ /* 0x000fe20000000f00 */
[--C-:B------:R-:W-:Y:S02]  /*0330*/  @P1 IMAD.MOV.U32 R10, RZ, RZ, R4.reuse ;  /* 0x000000ffff0a1224 */ /* 0x100fe400078e0004 */
[--C-:B------:R-:W-:Y:S02]  /*0340*/  @P2 IMAD.MOV.U32 R12, RZ, RZ, R4.reuse ;  /* 0x000000ffff0c2224 */ /* 0x100fe400078e0004 */
[--C-:B------:R-:W-:Y:S02]  /*0350*/  @P3 IMAD.MOV.U32 R13, RZ, RZ, R4.reuse ;  /* 0x000000ffff0d3224 */ /* 0x100fe400078e0004 */
[----:B------:R-:W-:Y:S01]  /*0360*/  @P5 IMAD.MOV.U32 R15, RZ, RZ, R4 ;  /* 0x000000ffff0f5224 */ /* 0x000fe200078e0004 */
[----:B------:R-:W-:Y:S06]  /*0370*/  BRA.U UP0, `(.L_x_2) ;  /* 0xfffffffd00a07547 */ /* 0x000fec000b83ffff */
[----:B------:R-:W-:Y:S01]  /*0380*/  SHF.R.U32.HI R3, RZ, 0x17, R0 ;  /* 0x00000017ff037819 */ /* 0x000fe20000011600 */
[----:B------:R-:W-:Y:S03]  /*0390*/  BSSY.RECONVERGENT B1, `(.L_x_3) ;  /* 0x0000029000017945 */ /* 0x000fe60003800200 */
[C---:B------:R-:W-:Y:S02]  /*03a0*/  LOP3.LUT R4, R3.reuse, 0xe0, RZ, 0xc0, !PT ;  /* 0x000000e003047812 */ /* 0x040fe400078ec0ff */
[----:B------:R-:W-:-:S03]  /*03b0*/  LOP3.LUT P6, RZ, R3, 0x1f, RZ, 0xc0, !PT ;  /* 0x0000001f03ff7812 */ /* 0x000fc600078cc0ff */
[----:B------:R-:W-:-:S05]  /*03c0*/  VIADD R4, R4, 0xffffff80 ;  /* 0xffffff8004047836 */ /* 0x000fca0000000000 */
[----:B------:R-:W-:-:S05]  /*03d0*/  SHF.R.U32.HI R4, RZ, 0x5, R4 ;  /* 0x00000005ff047819 */ /* 0x000fca0000011604 */
[----:B------:R-:W-:-:S05]  /*03e0*/  IMAD.U32 R6, R4, -0x4, RZ ;  /* 0xfffffffc04067824 */ /* 0x000fca00078e00ff */
[C---:B------:R-:W-:Y:S02]  /*03f0*/  ISETP.EQ.AND P3, PT, R6.reuse, -0x18, PT ;  /* 0xffffffe80600780c */ /* 0x040fe40003f62270 */
[C---:B------:R-:W-:Y:S02]  /*0400*/  ISETP.EQ.AND P4, PT, R6.reuse, -0x14, PT ;  /* 0xffffffec0600780c */ /* 0x040fe40003f82270 */
[C---:B------:R-:W-:Y:S02]  /*0410*/  ISETP.EQ.AND P2, PT, R6.reuse, -0x10, PT ;  /* 0xfffffff00600780c */ /* 0x040fe40003f42270 */
[C---:B------:R-:W-:Y:S02]  /*0420*/  ISETP.EQ.AND P1, PT, R6.reuse, -0xc, PT ;  /* 0xfffffff40600780c */ /* 0x040fe40003f22270 */
[C---:B------:R-:W-:Y:S02]  /*0430*/  ISETP.EQ.AND P0, PT, R6.reuse, -0x8, PT ;  /* 0xfffffff80600780c */ /* 0x040fe40003f02270 */
[----:B------:R-:W-:-:S03]  /*0440*/  ISETP.EQ.AND P5, PT, R6, RZ, PT ;  /* 0x000000ff0600720c */ /* 0x000fc60003fa2270 */
[----:B------:R-:W-:Y:S02]  /*0450*/  @P3 MOV R4, R9 ;  /* 0x0000000900043202 */ /* 0x000fe40000000f00 */
[C---:B------:R-:W-:Y:S01]  /*0460*/  ISETP.EQ.AND P3, PT, R6.reuse, -0x4, PT ;  /* 0xfffffffc0600780c */ /* 0x040fe20003f62270 */
[----:B------:R-:W-:Y:S02]  /*0470*/  @P4 IMAD.MOV.U32 R5, RZ, RZ, R9 ;  /* 0x000000ffff054224 */ /* 0x000fe400078e0009 */
[----:B------:R-:W-:Y:S01]  /*0480*/  @P4 IMAD.MOV.U32 R4, RZ, RZ, R10 ;  /* 0x000000ffff044224 */ /* 0x000fe200078e000a */
[----:B------:R-:W-:Y:S01]  /*0490*/  ISETP.EQ.AND P4, PT, R6, 0x4, PT ;  /* 0x000000040600780c */ /* 0x000fe20003f82270 */
[----:B------:R-:W-:Y:S02]  /*04a0*/  @P2 IMAD.MOV.U32 R4, RZ, RZ, R12 ;  /* 0x000000ffff042224 */ /* 0x000fe400078e000c */
[----:B------:R-:W-:Y:S02]  /*04b0*/  @P1 IMAD.MOV.U32 R4, RZ, RZ, R13 ;  /* 0x000000ffff041224 */ /* 0x000fe400078e000d */
[----:B------:R-:W-:-:S02]  /*04c0*/  @P0 IMAD.MOV.U32 R4, RZ, RZ, R14 ;  /* 0x000000ffff040224 */ /* 0x000fc400078e000e */
[----:B------:R-:W-:Y:S01]  /*04d0*/  @P2 IMAD.MOV.U32 R5, RZ, RZ, R10 ;  /* 0x000000ffff052224 */ /* 0x000fe200078e000a */
[----:B------:R-:W-:Y:S01]  /*04e0*/  @P1 MOV R5, R12 ;  /* 0x0000000c00051202 */ /* 0x000fe20000000f00 */
[----:B------:R-:W-:Y:S01]  /*04f0*/  @P0 IMAD.MOV.U32 R5, RZ, RZ, R13 ;  /* 0x000000ffff050224 */ /* 0x000fe200078e000d */
[----:B------:R-:W-:Y:S01]  /*0500*/  @P3 MOV R4, R15 ;  /* 0x0000000f00043202 */ /* 0x000fe20000000f00 */
[----:B------:R-:W-:Y:S02]  /*0510*/  @P5 IMAD.MOV.U32 R4, RZ, RZ, R11 ;  /* 0x000000ffff045224 */ /* 0x000fe400078e000b */
[----:B------:R-:W-:Y:S02]  /*0520*/  @P3 IMAD.MOV.U32 R5, RZ, RZ, R14 ;  /* 0x000000ffff053224 */ /* 0x000fe400078e000e */
[----:B------:R-:W-:Y:S02]  /*0530*/  @P5 IMAD.MOV.U32 R5, RZ, RZ, R15 ;  /* 0x000000ffff055224 */ /* 0x000fe400078e000f */
[----:B------:R-:W-:-:S02]  /*0540*/  @P4 IMAD.MOV.U32 R5, RZ, RZ, R11 ;  /* 0x000000ffff054224 */ /* 0x000fc400078e000b */
[----:B------:R-:W-:Y:S01]  /*0550*/  IMAD.MOV.U32 R8, RZ, RZ, R4 ;  /* 0x000000ffff087224 */ /* 0x000fe200078e0004 */
[----:B------:R-:W-:Y:S06]  /*0560*/  @!P6 BRA `(.L_x_4) ;  /* 0x00000000002ce947 */ /* 0x000fec0003800000 */
[----:B------:R-:W-:Y:S01]  /*0570*/  @P2 MOV R4, R9 ;  /* 0x0000000900042202 */ /* 0x000fe20000000f00 */
[----:B------:R-:W-:Y:S01]  /*0580*/  @P1 IMAD.MOV.U32 R4, RZ, RZ, R10 ;  /* 0x000000ffff041224 */ /* 0x000fe200078e000a */
[----:B------:R-:W-:Y:S01]  /*0590*/  LOP3.LUT R3, R3, 0x1f, RZ, 0xc0, !PT ;  /* 0x0000001f03037812 */ /* 0x000fe200078ec0ff */
[----:B------:R-:W-:Y:S01]  /*05a0*/  @P0 IMAD.MOV.U32 R4, RZ, RZ, R12 ;  /* 0x000000ffff040224 */ /* 0x000fe200078e000c */
[----:B------:R-:W-:Y:S01]  /*05b0*/  ISETP.EQ.AND P0, PT, R6, 0x8, PT ;  /* 0x000000080600780c */ /* 0x000fe20003f02270 */
[----:B------:R-:W-:Y:S01]  /*05c0*/  @P3 IMAD.MOV.U32 R4, RZ, RZ, R13 ;  /* 0x000000ffff043224 */ /* 0x000fe200078e000d */
[----:B------:R-:W-:Y:S01]  /*05d0*/  SHF.L.W.U32.HI R8, R5, R3, R8 ;  /* 0x0000000305087219 */ /* 0x000fe20000010e08 */
[----:B------:R-:W-:Y:S01]  /*05e0*/  @P5 IMAD.MOV.U32 R4, RZ, RZ, R14 ;  /* 0x000000ffff045224 */ /* 0x000fe200078e000e */
[----:B------:R-:W-:-:S09]  /*05f0*/  @P4 MOV R4, R15 ;  /* 0x0000000f00044202 */ /* 0x000fd20000000f00 */
[----:B------:R-:W-:-:S05]  /*0600*/  @P0 IMAD.MOV.U32 R4, RZ, RZ, R11 ;  /* 0x000000ffff040224 */ /* 0x000fca00078e000b */
[----:B------:R-:W-:-:S07]  /*0610*/  SHF.L.W.U32.HI R5, R4, R3, R5 ;  /* 0x0000000304057219 */ /* 0x000fce0000010e05 */
.L_x_4:
[----:B------:R-:W-:Y:S05]  /*0620*/  BSYNC.RECONVERGENT B1 ;  /* 0x0000000000017941 */ /* 0x000fea0003800200 */
.L_x_3:
[C---:B------:R-:W-:Y:S01]  /*0630*/  SHF.L.W.U32.HI R9, R5.reuse, 0x2, R8 ;  /* 0x0000000205097819 */ /* 0x040fe20000010e08 */
[----:B------:R-:W-:Y:S01]  /*0640*/  IMAD.SHL.U32 R5, R5, 0x4, RZ ;  /* 0x0000000405057824 */ /* 0x000fe200078e00ff */
[----:B------:R-:W-:Y:S01]  /*0650*/  UMOV UR4, 0x54442d19 ;  /* 0x54442d1900047882 */ /* 0x000fe20000000000 */
[----:B------:R-:W-:Y:S01]  /*0660*/  UMOV UR5, 0x3bf921fb ;  /* 0x3bf921fb00057882 */ /* 0x000fe20000000000 */
[----:B------:R-:W-:Y:S02]  /*0670*/  SHF.R.S32.HI R4, RZ, 0x1f, R9 ;  /* 0x0000001fff047819 */ /* 0x000fe40000011409 */
[----:B------:R-:W-:Y:S02]  /*0680*/  ISETP.GE.AND P0, PT, R0, RZ, PT ;  /* 0x000000ff0000720c */ /* 0x000fe40003f06270 */
[C---:B------:R-:W-:Y:S02]  /*0690*/  LOP3.LUT R6, R4.reuse, R5, RZ, 0x3c, !PT ;  /* 0x0000000504067212 */ /* 0x040fe400078e3cff */
[----:B------:R-:W-:-:S02]  /*06a0*/  LOP3.LUT R7, R4, R9, RZ, 0x3c, !PT ;  /* 0x0000000904077212 */ /* 0x000fc400078e3cff */
[----:B------:R-:W-:Y:S02]  /*06b0*/  SHF.R.U32.HI R3, RZ, 0x1e, R8 ;  /* 0x0000001eff037819 */ /* 0x000fe40000011608 */
[----:B------:R-:W0:Y:S01]  /*06c0*/  I2F.F64.S64 R4, R6 ;  /* 0x0000000600047312 */ /* 0x000e220000301c00 */
[C---:B------:R-:W-:Y:S02]  /*06d0*/  LOP3.LUT R0, R9.reuse, R0, RZ, 0x3c, !PT ;  /* 0x0000000009007212 */ /* 0x040fe400078e3cff */
[----:B------:R-:W-:Y:S02]  /*06e0*/  LEA.HI R3, R9, R3, RZ, 0x1 ;  /* 0x0000000309037211 */ /* 0x000fe400078f08ff */
[----:B------:R-:W-:-:S03]  /*06f0*/  ISETP.GE.AND P1, PT, R0, RZ, PT ;  /* 0x000000ff0000720c */ /* 0x000fc60003f26270 */
[----:B------:R-:W-:-:S04]  /*0700*/  IMAD.MOV R0, RZ, RZ, -R3 ;  /* 0x000000ffff007224 */ /* 0x000fc800078e0a03 */
[----:B------:R-:W-:Y:S01]  /*0710*/  @!P0 IMAD.MOV.U32 R3, RZ, RZ, R0 ;  /* 0x000000ffff038224 */ /* 0x000fe200078e0000 */
[----:B0-----:R-:W-:-:S10]  /*0720*/  DMUL R4, R4, UR4 ;  /* 0x0000000404047c28 */ /* 0x001fd40008000000 */
[----:B------:R-:W0:Y:S02]  /*0730*/  F2F.F32.F64 R4, R4 ;  /* 0x0000000400047310 */ /* 0x000e240000301000 */
[----:B0-----:R-:W-:-:S07]  /*0740*/  FSEL R6, -R4, R4, !P1 ;  /* 0x0000000404067208 */ /* 0x001fce0004800100 */
.L_x_1:
[----:B------:R-:W-:Y:S05]  /*0750*/  BSYNC.RECONVERGENT B0 ;  /* 0x0000000000007941 */ /* 0x000fea0003800200 */
.L_x_0:
[----:B------:R-:W-:Y:S01]  /*0760*/  MOV R0, 0x37cbac00 ;  /* 0x37cbac0000007802 */ /* 0x000fe20000000f00 */
[----:B------:R-:W-:Y:S01]  /*0770*/  FMUL R7, R6, R6 ;  /* 0x0000000606077220 */ /* 0x000fe20000400000 */
[----:B------:R-:W-:Y:S01]  /*0780*/  LOP3.LUT R8, R3, 0x1, RZ, 0xc0, !PT ;  /* 0x0000000103087812 */ /* 0x000fe200078ec0ff */
[----:B------:R-:W0:Y:S01]  /*0790*/  LDC.64 R4, c[0x0][0x388] ;  /* 0x0000e200ff047b82 */ /* 0x000e220000000a00 */
[----:B------:R-:W-:Y:S02]  /*07a0*/  IMAD.MOV.U32 R9, RZ, RZ, 0x3effffff ;  /* 0x3effffffff097424 */ /* 0x000fe400078e00ff */
[----:B------:R-:W-:Y:S01]  /*07b0*/  FFMA R0, R7, R0, -0.0013887860113754868507 ;  /* 0xbab607ed07007423 */ /* 0x000fe20000000000 */
[----:B------:R-:W-:Y:S01]  /*07c0*/  ISETP.NE.U32.AND P0, PT, R8, 0x1, PT ;  /* 0x000000010800780c */ /* 0x000fe20003f05070 */
[----:B------:R-:W-:Y:S01]  /*07d0*/  IMAD.MOV.U32 R8, RZ, RZ, 0x3d2aaabb ;  /* 0x3d2aaabbff087424 */ /* 0x000fe200078e00ff */
[----:B------:R-:W-:Y:S02]  /*07e0*/  LOP3.LUT P1, RZ, R3, 0x2, RZ, 0xc0, !PT ;  /* 0x0000000203ff7812 */ /* 0x000fe4000782c0ff */
[----:B------:R-:W-:-:S02]  /*07f0*/  FSEL R0, R0, -0.00019574658654164522886, !P0 ;  /* 0xb94d415300007808 */ /* 0x000fc40004000000 */
[----:B------:R-:W-:Y:S02]  /*0800*/  FSEL R8, R8, 0.0083327032625675201416, !P0 ;  /* 0x3c0885e408087808 */ /* 0x000fe40004000000 */
[----:B------:R-:W-:-:S03]  /*0810*/  FSEL R3, -R9, -0.16666662693023681641, !P0 ;  /* 0xbe2aaaa809037808 */ /* 0x000fc60004000100 */
[----:B------:R-:W-:Y:S01]  /*0820*/  FFMA R8, R7, R0, R8 ;  /* 0x0000000007087223 */ /* 0x000fe20000000008 */
[----:B------:R-:W-:-:S03]  /*0830*/  FSEL R0, R6, 1, P0 ;  /* 0x3f80000006007808 */ /* 0x000fc60000000000 */
[C---:B------:R-:W-:Y:S02]  /*0840*/  FFMA R3, R7.reuse, R8, R3 ;  /* 0x0000000807037223 */ /* 0x040fe40000000003 */
[----:B------:R-:W-:-:S04]  /*0850*/  FFMA R7, R7, R0, RZ ;  /* 0x0000000007077223 */ /* 0x000fc800000000ff */
[----:B------:R-:W-:Y:S01]  /*0860*/  FFMA R3, R7, R3, R0 ;  /* 0x0000000307037223 */ /* 0x000fe20000000000 */
[----:B0-----:R-:W-:-:S04]  /*0870*/  IMAD.WIDE R4, R2, 0x4, R4 ;  /* 0x0000000402047825 */ /* 0x001fc800078e0204 */
[----:B------:R-:W-:-:S05]  /*0880*/  @P1 FADD R3, RZ, -R3 ;  /* 0x80000003ff031221 */ /* 0x000fca0000000000 */
[----:B------:R-:W-:Y:S01]  /*0890*/  STG.E desc[UR6][R4.64], R3 ;  /* 0x0000000304007986 */ /* 0x000fe2000c101906 */
[----:B------:R-:W-:Y:S05]  /*08a0*/  EXIT ;  /* 0x000000000000794d */ /* 0x000fea0003800000 */
.L_x_5:
[----:B------:R-:W-:-:S00]  /*08b0*/  BRA `(.L_x_5) ;  /* 0xfffffffc00fc7947 */ /* 0x000fc0000383ffff */
[----:B------:R-:W-:-:S00]  /*08c0*/  NOP ;  /* 0x0000000000007918 */ /* 0x000fc00000000000 */
        /* <DEDUP_REMOVED lines=11> */
.L_x_6:


//--------------------- .nv.global.init           --------------------------
	.section	.nv.global.init,"aw",@progbits
	.align	4
.nv.global.init:
	.type		__cudart_i2opi_f,@object
	.size		__cudart_i2opi_f,(.L_0 - __cudart_i2opi_f)
__cudart_i2opi_f:
        /*0000*/ 	.byte	0x41, 0x90, 0x43, 0x3c, 0x99, 0x95, 0x62, 0xdb, 0xc0, 0xdd, 0x34, 0xf5, 0xd1, 0x57, 0x27, 0xfc
        /*0010*/ 	.byte	0x29, 0x15, 0x44, 0x4e, 0x6e, 0x83, 0xf9, 0xa2
.L_0:


//--------------------- .nv.shared.reserved.0     --------------------------
	.section	.nv.shared.reserved.0,"aw",@nobits
	.weak		__nv_reservedSMEM_offset_0_alias
	.size		__nv_reservedSMEM_offset_0_alias, 0, 64
	.other		__nv_reservedSMEM_offset_0_alias,@"STO_CUDA_RESERVED_SHARED STV_DEFAULT"
__nv_reservedSMEM_offset_0_alias:
	.zero		0
	.zero		64


//--------------------- .nv.constant0._Z11computeSinePKfPfi --------------------------
	.section	.nv.constant0._Z11computeSinePKfPfi,"a",@progbits
	.sectionflags	@""
	.align	4
.nv.constant0._Z11computeSinePKfPfi:
	.zero		916


//--------------------- SYMBOLS --------------------------

	.type		.nv.reservedSmem.offset0,@object
	.size		.nv.reservedSmem.offset0,0x4
